//
// Generated by NVIDIA NVVM Compiler
//
// Compiler Build ID: CL-36424714
// Cuda compilation tools, release 13.0, V13.0.88
// Based on NVVM 20.0.0
//

.version 9.0
.target sm_100
.address_size 64

	// .globl	_Z22kernel_count_seq_kmersP9HashTableiPPc
.global .align 1 .b8 seq_nt4_table[256] = {0, 1, 2, 3, 4, 4, 4, 4, 4, 4, 4, 4, 4, 4, 4, 4, 4, 4, 4, 4, 4, 4, 4, 4, 4, 4, 4, 4, 4, 4, 4, 4, 4, 4, 4, 4, 4, 4, 4, 4, 4, 4, 4, 4, 4, 4, 4, 4, 4, 4, 4, 4, 4, 4, 4, 4, 4, 4, 4, 4, 4, 4, 4, 4, 4, 0, 4, 1, 4, 4, 4, 2, 4, 4, 4, 4, 4, 4, 4, 4, 4, 4, 4, 4, 3, 3, 4, 4, 4, 4, 4, 4, 4, 4, 4, 4, 4, 0, 4, 1, 4, 4, 4, 2, 4, 4, 4, 4, 4, 4, 4, 4, 4, 4, 4, 4, 3, 3, 4, 4, 4, 4, 4, 4, 4, 4, 4, 4, 4, 4, 4, 4, 4, 4, 4, 4, 4, 4, 4, 4, 4, 4, 4, 4, 4, 4, 4, 4, 4, 4, 4, 4, 4, 4, 4, 4, 4, 4, 4, 4, 4, 4, 4, 4, 4, 4, 4, 4, 4, 4, 4, 4, 4, 4, 4, 4, 4, 4, 4, 4, 4, 4, 4, 4, 4, 4, 4, 4, 4, 4, 4, 4, 4, 4, 4, 4, 4, 4, 4, 4, 4, 4, 4, 4, 4, 4, 4, 4, 4, 4, 4, 4, 4, 4, 4, 4, 4, 4, 4, 4, 4, 4, 4, 4, 4, 4, 4, 4, 4, 4, 4, 4, 4, 4, 4, 4, 4, 4, 4, 4, 4, 4, 4, 4, 4, 4, 4, 4, 4, 4, 4, 4, 4, 4, 4, 4};

.visible .entry _Z22kernel_count_seq_kmersP9HashTableiPPc(
	.param .u64 .ptr .align 1 _Z22kernel_count_seq_kmersP9HashTableiPPc_param_0,
	.param .u32 _Z22kernel_count_seq_kmersP9HashTableiPPc_param_1,
	.param .u64 .ptr .align 1 _Z22kernel_count_seq_kmersP9HashTableiPPc_param_2
)
{
	.reg .pred 	%p<16>;
	.reg .b16 	%rs<4>;
	.reg .b32 	%r<36>;
	.reg .b64 	%rd<73>;

	ld.param.u64 	%rd16, [_Z22kernel_count_seq_kmersP9HashTableiPPc_param_0];
	ld.param.u32 	%r10, [_Z22kernel_count_seq_kmersP9HashTableiPPc_param_1];
	ld.param.u64 	%rd15, [_Z22kernel_count_seq_kmersP9HashTableiPPc_param_2];
	cvta.to.global.u64 	%rd1, %rd16;
	mov.u32 	%r11, %ctaid.x;
	mov.u32 	%r12, %ntid.x;
	mov.u32 	%r13, %tid.x;
	mad.lo.s32 	%r1, %r11, %r12, %r13;
	ld.global.u32 	%r14, [%rd1+8];
	setp.ge.u32 	%p3, %r1, %r14;
	@%p3 bra 	$L__BB0_10;
	cvta.to.global.u64 	%rd18, %rd15;
	mul.wide.u32 	%rd19, %r1, 8;
	add.s64 	%rd20, %rd18, %rd19;
	ld.global.u64 	%rd2, [%rd20];
	shl.b32 	%r16, %r10, 1;
	mov.b64 	%rd21, -1;
	shl.b64 	%rd22, %rd21, %r16;
	not.b64 	%rd3, %rd22;
	add.s32 	%r17, %r16, -2;
	cvt.u64.u32 	%rd4, %r17;
	mov.b64 	%rd68, 0;
	mov.b32 	%r32, 0;
	mov.u64 	%rd27, seq_nt4_table;
	mov.u32 	%r33, %r32;
	mov.u64 	%rd69, %rd68;
$L__BB0_2:
	mov.u64 	%rd6, %rd69;
	mov.u64 	%rd5, %rd68;
	mov.u32 	%r2, %r32;
	cvt.u64.u32 	%rd24, %r33;
	add.s64 	%rd25, %rd2, %rd24;
	ld.u8 	%rd26, [%rd25];
	add.s64 	%rd28, %rd27, %rd26;
	ld.global.nc.u8 	%rs2, [%rd28];
	cvt.u16.u8 	%rs1, %rs2;
	setp.gt.u16 	%p4, %rs1, 3;
	mov.b32 	%r32, 0;
	mov.b64 	%rd69, 0;
	mov.u64 	%rd68, %rd69;
	@%p4 bra 	$L__BB0_9;
	shl.b64 	%rd29, %rd5, 2;
	cvt.u64.u16 	%rd30, %rs1;
	add.s64 	%rd31, %rd29, %rd30;
	and.b64  	%rd68, %rd31, %rd3;
	shr.u64 	%rd32, %rd6, 2;
	sub.s16 	%rs3, 3, %rs1;
	cvt.u64.u16 	%rd33, %rs3;
	and.b64  	%rd34, %rd33, 255;
	cvt.u32.u64 	%r19, %rd4;
	shl.b64 	%rd35, %rd34, %r19;
	or.b64  	%rd69, %rd35, %rd32;
	add.s32 	%r32, %r2, 1;
	setp.lt.s32 	%p5, %r32, %r10;
	@%p5 bra 	$L__BB0_9;
	min.u64 	%rd9, %rd68, %rd69;
	not.b64 	%rd37, %rd9;
	shl.b64 	%rd38, %rd9, 21;
	add.s64 	%rd39, %rd38, %rd37;
	shr.u64 	%rd40, %rd39, 24;
	xor.b64  	%rd41, %rd40, %rd39;
	shl.b64 	%rd42, %rd41, 3;
	add.s64 	%rd43, %rd42, %rd41;
	shl.b64 	%rd44, %rd41, 8;
	add.s64 	%rd45, %rd43, %rd44;
	shr.u64 	%rd46, %rd45, 14;
	xor.b64  	%rd47, %rd46, %rd45;
	shl.b64 	%rd48, %rd47, 2;
	add.s64 	%rd49, %rd48, %rd47;
	shl.b64 	%rd50, %rd47, 4;
	add.s64 	%rd51, %rd49, %rd50;
	shr.u64 	%rd52, %rd51, 28;
	xor.b64  	%rd53, %rd52, %rd51;
	shl.b64 	%rd54, %rd53, 31;
	cvt.u32.u64 	%r20, %rd53;
	cvt.u32.u64 	%r21, %rd54;
	add.s32 	%r22, %r21, %r20;
	ld.global.u32 	%r23, [%rd1];
	mul.lo.s32 	%r24, %r22, -1640531527;
	sub.s32 	%r25, 32, %r23;
	shr.u32 	%r5, %r24, %r25;
	ld.global.u64 	%rd55, [%rd1+16];
	cvt.u64.u32 	%rd70, %r5;
	mul.wide.u32 	%rd56, %r5, 8;
	add.s64 	%rd57, %rd55, %rd56;
	atom.relaxed.cas.b64 	%rd58, [%rd57], 0, %rd9;
	setp.eq.s64 	%p6, %rd58, 0;
	setp.eq.s64 	%p7, %rd58, %rd9;
	or.pred  	%p8, %p6, %p7;
	@%p8 bra 	$L__BB0_8;
	mov.pred 	%p15, -1;
	mov.u32 	%r34, %r5;
$L__BB0_6:
	not.pred 	%p10, %p15;
	@%p10 bra 	$L__BB0_9;
	add.s32 	%r26, %r34, 1;
	ld.global.u32 	%r27, [%rd1];
	mov.b32 	%r28, -1;
	shl.b32 	%r29, %r28, %r27;
	not.b32 	%r30, %r29;
	and.b32  	%r34, %r26, %r30;
	setp.ne.s32 	%p15, %r34, %r5;
	ld.global.u64 	%rd60, [%rd1+16];
	cvt.u64.u32 	%rd70, %r34;
	mul.wide.u32 	%rd61, %r34, 8;
	add.s64 	%rd62, %rd60, %rd61;
	atom.relaxed.cas.b64 	%rd63, [%rd62], 0, %rd9;
	setp.eq.s64 	%p11, %rd63, 0;
	setp.eq.s64 	%p12, %rd63, %rd9;
	or.pred  	%p13, %p11, %p12;
	@%p13 bra 	$L__BB0_8;
	bra.uni 	$L__BB0_6;
$L__BB0_8:
	ld.global.u64 	%rd65, [%rd1+24];
	shl.b64 	%rd66, %rd70, 2;
	add.s64 	%rd67, %rd65, %rd66;
	atom.add.u32 	%r31, [%rd67], 1;
$L__BB0_9:
	add.s32 	%r33, %r33, 1;
	setp.ne.s32 	%p14, %r33, 100;
	@%p14 bra 	$L__BB0_2;
$L__BB0_10:
	ret;

}
	// .globl	_Z17kernel_print_histPK9HashTablePj
.visible .entry _Z17kernel_print_histPK9HashTablePj(
	.param .u64 .ptr .align 1 _Z17kernel_print_histPK9HashTablePj_param_0,
	.param .u64 .ptr .align 1 _Z17kernel_print_histPK9HashTablePj_param_1
)
{
	.reg .pred 	%p<3>;
	.reg .b32 	%r<10>;
	.reg .b64 	%rd<10>;

	ld.param.u64 	%rd3, [_Z17kernel_print_histPK9HashTablePj_param_0];
	ld.param.u64 	%rd2, [_Z17kernel_print_histPK9HashTablePj_param_1];
	cvta.to.global.u64 	%rd1, %rd3;
	mov.u32 	%r3, %ctaid.x;
	mov.u32 	%r4, %ntid.x;
	mov.u32 	%r5, %tid.x;
	mad.lo.s32 	%r1, %r3, %r4, %r5;
	ld.global.u32 	%r6, [%rd1];
	shr.u32 	%r7, %r1, %r6;
	setp.ne.s32 	%p1, %r7, 0;
	@%p1 bra 	$L__BB1_3;
	ld.global.u64 	%rd4, [%rd1+24];
	mul.wide.u32 	%rd5, %r1, 4;
	add.s64 	%rd6, %rd4, %rd5;
	ld.u32 	%r2, [%rd6];
	setp.eq.s32 	%p2, %r2, 0;
	@%p2 bra 	$L__BB1_3;
	min.u32 	%r8, %r2, 255;
	cvta.to.global.u64 	%rd7, %rd2;
	mul.wide.u32 	%rd8, %r8, 4;
	add.s64 	%rd9, %rd7, %rd8;
	atom.global.add.u32 	%r9, [%rd9], 1;
$L__BB1_3:
	ret;

}


// ===== COMPILED SASS (sm_100) =====

	.target	sm_100

	.elftype	@"ET_EXEC"


//--------------------- .note.nv.tkinfo           --------------------------
	.section	.note.nv.tkinfo,"",@"SHT_NOTE"
	.sectionflags	@"SHF_NOTE_NV_TKINFO"
	.tkinfo
        /*0018*/ 	.word	0x00000002
        /*0030*/ 	.string	""
        /*0030*/ 	.string	"ptxas"
        /*0030*/ 	.string	"Cuda compilation tools, release 13.0, V13.0.88"
        /*0030*/ 	.string	"Build cuda_13.0.r13.0/compiler.36424714_0"
        /*0030*/ 	.string	"-arch sm_100 -m 64 "



//--------------------- .note.nv.cuinfo           --------------------------
	.section	.note.nv.cuinfo,"",@"SHT_NOTE"
	.sectionflags	@"SHF_NOTE_NV_CUINFO"
        /*0018*/ 	.short	0x0002
        /*001a*/ 	.short	0x0064
        /*001c*/ 	.short	0x0082
	.zero		2


//--------------------- .nv.info                  --------------------------
	.section	.nv.info,"",@"SHT_CUDA_INFO"
	.align	4


	//----- nvinfo : EIATTR_REGCOUNT
	.align		4
        /*0000*/ 	.byte	0x04, 0x2f
        /*0002*/ 	.short	(.L_2 - .L_1)
	.align		4
.L_1:
        /*0004*/ 	.word	index@(_Z22kernel_count_seq_kmersP9HashTableiPPc)
        /*0008*/ 	.word	0x0000001a


	//----- nvinfo : EIATTR_FRAME_SIZE
	.align		4
.L_2:
        /*000c*/ 	.byte	0x04, 0x11
        /*000e*/ 	.short	(.L_4 - .L_3)
	.align		4
.L_3:
        /*0010*/ 	.word	index@(_Z22kernel_count_seq_kmersP9HashTableiPPc)
        /*0014*/ 	.word	0x00000000


	//----- nvinfo : EIATTR_REGCOUNT
	.align		4
.L_4:
        /*0018*/ 	.byte	0x04, 0x2f
        /*001a*/ 	.short	(.L_6 - .L_5)
	.align		4
.L_5:
        /*001c*/ 	.word	index@(_Z17kernel_print_histPK9HashTablePj)
        /*0020*/ 	.word	0x0000000a


	//----- nvinfo : EIATTR_FRAME_SIZE
	.align		4
.L_6:
        /*0024*/ 	.byte	0x04, 0x11
        /*0026*/ 	.short	(.L_8 - .L_7)
	.align		4
.L_7:
        /*0028*/ 	.word	index@(_Z17kernel_print_histPK9HashTablePj)
        /*002c*/ 	.word	0x00000000


	//----- nvinfo : EIATTR_MIN_STACK_SIZE
	.align		4
.L_8:
        /*0030*/ 	.byte	0x04, 0x12
        /*0032*/ 	.short	(.L_10 - .L_9)
	.align		4
.L_9:
        /*0034*/ 	.word	index@(_Z17kernel_print_histPK9HashTablePj)
        /*0038*/ 	.word	0x00000000


	//----- nvinfo : EIATTR_MIN_STACK_SIZE
	.align		4
.L_10:
        /*003c*/ 	.byte	0x04, 0x12
        /*003e*/ 	.short	(.L_12 - .L_11)
	.align		4
.L_11:
        /*0040*/ 	.word	index@(_Z22kernel_count_seq_kmersP9HashTableiPPc)
        /*0044*/ 	.word	0x00000000
.L_12:


//--------------------- .nv.compat                --------------------------
	.section	.nv.compat,"",@"SHT_CUDA_COMPAT_INFO"
	.align	4
        /*0000*/ 	.byte	0x02, 0x09, 0x00, 0x00, 0x02, 0x02, 0x01, 0x00, 0x02, 0x05, 0x05, 0x00, 0x03, 0x07, 0x01, 0x01
        /*0010*/ 	.byte	0x02, 0x03, 0x00, 0x00, 0x02, 0x06, 0x01, 0x00, 0x04, 0x0b, 0x08, 0x00, 0x09, 0x00, 0x00, 0x00
        /*0020*/ 	.byte	0x00, 0x00, 0x00, 0x00


//--------------------- .nv.info._Z17kernel_print_histPK9HashTablePj --------------------------
	.section	.nv.info._Z17kernel_print_histPK9HashTablePj,"",@"SHT_CUDA_INFO"
	.sectionflags	@""
	.align	4


	//----- nvinfo : EIATTR_CUDA_API_VERSION
	.align		4
        /*0000*/ 	.byte	0x04, 0x37
        /*0002*/ 	.short	(.L_14 - .L_13)
.L_13:
        /*0004*/ 	.word	0x00000082


	//----- nvinfo : EIATTR_KPARAM_INFO
	.align		4
.L_14:
        /*0008*/ 	.byte	0x04, 0x17
        /*000a*/ 	.short	(.L_16 - .L_15)
.L_15:
        /*000c*/ 	.word	0x00000000
        /*0010*/ 	.short	0x0001
        /*0012*/ 	.short	0x0008
        /*0014*/ 	.byte	0x00, 0xf5, 0x21, 0x00


	//----- nvinfo : EIATTR_KPARAM_INFO
	.align		4
.L_16:
        /*0018*/ 	.byte	0x04, 0x17
        /*001a*/ 	.short	(.L_18 - .L_17)
.L_17:
        /*001c*/ 	.word	0x00000000
        /*0020*/ 	.short	0x0000
        /*0022*/ 	.short	0x0000
        /*0024*/ 	.byte	0x00, 0xf5, 0x21, 0x00


	//----- nvinfo : EIATTR_SPARSE_MMA_MASK
	.align		4
.L_18:
        /*0028*/ 	.byte	0x03, 0x50
        /*002a*/ 	.short	0x0000


	//----- nvinfo : EIATTR_MAXREG_COUNT
	.align		4
        /*002c*/ 	.byte	0x03, 0x1b
        /*002e*/ 	.short	0x00ff


	//----- nvinfo : EIATTR_MERCURY_ISA_VERSION
	.align		4
        /*0030*/ 	.byte	0x03, 0x5f
        /*0032*/ 	.short	0x0101


	//----- nvinfo : EIATTR_VRC_CTA_INIT_COUNT
	.align		4
        /*0034*/ 	.byte	0x02, 0x4a
	.zero		1
	.zero		1


	//----- nvinfo : EIATTR_EXIT_INSTR_OFFSETS
	.align		4
        /*0038*/ 	.byte	0x04, 0x1c
        /*003a*/ 	.short	(.L_20 - .L_19)


	//   ....[0]....
.L_19:
        /*003c*/ 	.word	0x000000a0


	//   ....[1]....
        /*0040*/ 	.word	0x000000f0


	//   ....[2]....
        /*0044*/ 	.word	0x00000150


	//----- nvinfo : EIATTR_CBANK_PARAM_SIZE
	.align		4
.L_20:
        /*0048*/ 	.byte	0x03, 0x19
        /*004a*/ 	.short	0x0010


	//----- nvinfo : EIATTR_PARAM_CBANK
	.align		4
        /*004c*/ 	.byte	0x04, 0x0a
        /*004e*/ 	.short	(.L_22 - .L_21)
	.align		4
.L_21:
        /*0050*/ 	.word	index@(.nv.constant0._Z17kernel_print_histPK9HashTablePj)
        /*0054*/ 	.short	0x0380
        /*0056*/ 	.short	0x0010


	//----- nvinfo : EIATTR_SW_WAR
	.align		4
.L_22:
        /*0058*/ 	.byte	0x04, 0x36
        /*005a*/ 	.short	(.L_24 - .L_23)
.L_23:
        /*005c*/ 	.word	0x00000008
.L_24:


//--------------------- .nv.info._Z22kernel_count_seq_kmersP9HashTableiPPc --------------------------
	.section	.nv.info._Z22kernel_count_seq_kmersP9HashTableiPPc,"",@"SHT_CUDA_INFO"
	.sectionflags	@""
	.align	4


	//----- nvinfo : EIATTR_CUDA_API_VERSION
	.align		4
        /*0000*/ 	.byte	0x04, 0x37
        /*0002*/ 	.short	(.L_26 - .L_25)
.L_25:
        /*0004*/ 	.word	0x00000082


	//----- nvinfo : EIATTR_KPARAM_INFO
	.align		4
.L_26:
        /*0008*/ 	.byte	0x04, 0x17
        /*000a*/ 	.short	(.L_28 - .L_27)
.L_27:
        /*000c*/ 	.word	0x00000000
        /*0010*/ 	.short	0x0002
        /*0012*/ 	.short	0x0010
        /*0014*/ 	.byte	0x00, 0xf5, 0x21, 0x00


	//----- nvinfo : EIATTR_KPARAM_INFO
	.align		4
.L_28:
        /*0018*/ 	.byte	0x04, 0x17
        /*001a*/ 	.short	(.L_30 - .L_29)
.L_29:
        /*001c*/ 	.word	0x00000000
        /*0020*/ 	.short	0x0001
        /*0022*/ 	.short	0x0008
        /*0024*/ 	.byte	0x00, 0xf0, 0x11, 0x00


	//----- nvinfo : EIATTR_KPARAM_INFO
	.align		4
.L_30:
        /*0028*/ 	.byte	0x04, 0x17
        /*002a*/ 	.short	(.L_32 - .L_31)
.L_31:
        /*002c*/ 	.word	0x00000000
        /*0030*/ 	.short	0x0000
        /*0032*/ 	.short	0x0000
        /*0034*/ 	.byte	0x00, 0xf5, 0x21, 0x00


	//----- nvinfo : EIATTR_SPARSE_MMA_MASK
	.align		4
.L_32:
        /*0038*/ 	.byte	0x03, 0x50
        /*003a*/ 	.short	0x0000


	//----- nvinfo : EIATTR_MAXREG_COUNT
	.align		4
        /*003c*/ 	.byte	0x03, 0x1b
        /*003e*/ 	.short	0x00ff


	//----- nvinfo : EIATTR_MERCURY_ISA_VERSION
	.align		4
        /*0040*/ 	.byte	0x03, 0x5f
        /*0042*/ 	.short	0x0101


	//----- nvinfo : EIATTR_VRC_CTA_INIT_COUNT
	.align		4
        /*0044*/ 	.byte	0x02, 0x4a
	.zero		1
	.zero		1


	//----- nvinfo : EIATTR_EXIT_INSTR_OFFSETS
	.align		4
        /*0048*/ 	.byte	0x04, 0x1c
        /*004a*/ 	.short	(.L_34 - .L_33)


	//   ....[0]....
.L_33:
        /*004c*/ 	.word	0x00000090


	//   ....[1]....
        /*0050*/ 	.word	0x00000920


	//----- nvinfo : EIATTR_CRS_STACK_SIZE
	.align		4
.L_34:
        /*0054*/ 	.byte	0x04, 0x1e
        /*0056*/ 	.short	(.L_36 - .L_35)
.L_35:
        /*0058*/ 	.word	0x00000000


	//----- nvinfo : EIATTR_CBANK_PARAM_SIZE
	.align		4
.L_36:
        /*005c*/ 	.byte	0x03, 0x19
        /*005e*/ 	.short	0x0018


	//----- nvinfo : EIATTR_PARAM_CBANK
	.align		4
        /*0060*/ 	.byte	0x04, 0x0a
        /*0062*/ 	.short	(.L_38 - .L_37)
	.align		4
.L_37:
        /*0064*/ 	.word	index@(.nv.constant0._Z22kernel_count_seq_kmersP9HashTableiPPc)
        /*0068*/ 	.short	0x0380
        /*006a*/ 	.short	0x0018


	//----- nvinfo : EIATTR_SW_WAR
	.align		4
.L_38:
        /*006c*/ 	.byte	0x04, 0x36
        /*006e*/ 	.short	(.L_40 - .L_39)
.L_39:
        /*0070*/ 	.word	0x00000008
.L_40:


//--------------------- .nv.callgraph             --------------------------
	.section	.nv.callgraph,"",@"SHT_CUDA_CALLGRAPH"
	.align	4
	.sectionentsize	8
	.align		4
        /*0000*/ 	.word	0x00000000
	.align		4
        /*0004*/ 	.word	0xffffffff
	.align		4
        /*0008*/ 	.word	0x00000000
	.align		4
        /*000c*/ 	.word	0xfffffffe
	.align		4
        /*0010*/ 	.word	0x00000000
	.align		4
        /*0014*/ 	.word	0xfffffffd
	.align		4
        /*0018*/ 	.word	0x00000000
	.align		4
        /*001c*/ 	.word	0xfffffffc


//--------------------- .nv.constant4             --------------------------
	.section	.nv.constant4,"a",@progbits
	.align	8
	.align		8
.nv.constant4:
        /*0000*/ 	.dword	seq_nt4_table


//--------------------- .text._Z17kernel_print_histPK9HashTablePj --------------------------
	.section	.text._Z17kernel_print_histPK9HashTablePj,"ax",@progbits
	.align	128
        .global         _Z17kernel_print_histPK9HashTablePj
        .type           _Z17kernel_print_histPK9HashTablePj,@function
        .size           _Z17kernel_print_histPK9HashTablePj,(.L_x_9 - _Z17kernel_print_histPK9HashTablePj)
        .other          _Z17kernel_print_histPK9HashTablePj,@"STO_CUDA_ENTRY STV_DEFAULT"
_Z17kernel_print_histPK9HashTablePj:
.text._Z17kernel_print_histPK9HashTablePj:
[----:B------:R-:W-:Y:S08]  /*0000*/  LDC R1, c[0x0][0x37c] ;  /* 0x0000df00ff017b82 */ /* 0x000ff00000000800 */
[----:B------:R-:W0:Y:S01]  /*0010*/  LDC.64 R2, c[0x0][0x380] ;  /* 0x0000e000ff027b82 */ /* 0x000e220000000a00 */
[----:B------:R-:W0:Y:S02]  /*0020*/  LDCU.64 UR4, c[0x0][0x358] ;  /* 0x00006b00ff0477ac */ /* 0x000e240008000a00 */
[----:B0-----:R-:W2:Y:S05]  /*0030*/  LDG.E R0, desc[UR4][R2.64] ;  /* 0x0000000402007981 */ /* 0x001eaa000c1e1900 */
[----:B------:R-:W0:Y:S01]  /*0040*/  S2UR UR6, SR_CTAID.X ;  /* 0x00000000000679c3 */ /* 0x000e220000002500 */
[----:B------:R-:W0:Y:S07]  /*0050*/  S2R R4, SR_TID.X ;  /* 0x0000000000047919 */ /* 0x000e2e0000002100 */
[----:B------:R-:W0:Y:S02]  /*0060*/  LDC R5, c[0x0][0x360] ;  /* 0x0000d800ff057b82 */ /* 0x000e240000000800 */
[----:B0-----:R-:W-:-:S05]  /*0070*/  IMAD R5, R5, UR6, R4 ;  /* 0x0000000605057c24 */ /* 0x001fca000f8e0204 */
[----:B--2---:R-:W-:-:S04]  /*0080*/  SHF.R.U32.HI R0, RZ, R0, R5 ;  /* 0x00000000ff007219 */ /* 0x004fc80000011605 */
[----:B------:R-:W-:-:S13]  /*0090*/  ISETP.NE.AND P0, PT, R0, RZ, PT ;  /* 0x000000ff0000720c */ /* 0x000fda0003f05270 */
[----:B------:R-:W-:Y:S05]  /*00a0*/  @P0 EXIT ;  /* 0x000000000000094d */ /* 0x000fea0003800000 */
[----:B------:R-:W2:Y:S02]  /*00b0*/  LDG.E.64 R2, desc[UR4][R2.64+0x18] ;  /* 0x0000180402027981 */ /* 0x000ea4000c1e1b00 */
[----:B--2---:R-:W-:-:S06]  /*00c0*/  IMAD.WIDE.U32 R4, R5, 0x4, R2 ;  /* 0x0000000405047825 */ /* 0x004fcc00078e0002 */
[----:B------:R-:W2:Y:S02]  /*00d0*/  LD.E R4, desc[UR4][R4.64] ;  /* 0x0000000404047980 */ /* 0x000ea4000c101900 */
[----:B--2---:R-:W-:-:S13]  /*00e0*/  ISETP.NE.AND P0, PT, R4, RZ, PT ;  /* 0x000000ff0400720c */ /* 0x004fda0003f05270 */
[----:B------:R-:W-:Y:S05]  /*00f0*/  @!P0 EXIT ;  /* 0x000000000000894d */ /* 0x000fea0003800000 */
[----:B------:R-:W0:Y:S01]  /*0100*/  LDC.64 R2, c[0x0][0x388] ;  /* 0x0000e200ff027b82 */ /* 0x000e220000000a00 */
[----:B------:R-:W-:Y:S01]  /*0110*/  VIMNMX.U32 R5, PT, PT, R4, 0xff, PT ;  /* 0x000000ff04057848 */ /* 0x000fe20003fe0000 */
[----:B------:R-:W-:-:S04]  /*0120*/  HFMA2 R7, -RZ, RZ, 0, 5.9604644775390625e-08 ;  /* 0x00000001ff077431 */ /* 0x000fc800000001ff */
[----:B0-----:R-:W-:-:S05]  /*0130*/  IMAD.WIDE.U32 R2, R5, 0x4, R2 ;  /* 0x0000000405027825 */ /* 0x001fca00078e0002 */
[----:B------:R-:W-:Y:S01]  /*0140*/  REDG.E.ADD.STRONG.GPU desc[UR4][R2.64], R7 ;  /* 0x000000070200798e */ /* 0x000fe2000c12e104 */
[----:B------:R-:W-:Y:S05]  /*0150*/  EXIT ;  /* 0x000000000000794d */ /* 0x000fea0003800000 */
.L_x_0:
[----:B------:R-:W-:-:S00]  /*0160*/  BRA `(.L_x_0) ;  /* 0xfffffffc00fc7947 */ /* 0x000fc0000383ffff */
[----:B------:R-:W-:-:S00]  /*0170*/  NOP ;  /* 0x0000000000007918 */ /* 0x000fc00000000000 */
        /* <DEDUP_REMOVED lines=8> */
.L_x_9:


//--------------------- .text._Z22kernel_count_seq_kmersP9HashTableiPPc --------------------------
	.section	.text._Z22kernel_count_seq_kmersP9HashTableiPPc,"ax",@progbits
	.align	128
        .global         _Z22kernel_count_seq_kmersP9HashTableiPPc
        .type           _Z22kernel_count_seq_kmersP9HashTableiPPc,@function
        .size           _Z22kernel_count_seq_kmersP9HashTableiPPc,(.L_x_10 - _Z22kernel_count_seq_kmersP9HashTableiPPc)
        .other          _Z22kernel_count_seq_kmersP9HashTableiPPc,@"STO_CUDA_ENTRY STV_DEFAULT"
_Z22kernel_count_seq_kmersP9HashTableiPPc:
.text._Z22kernel_count_seq_kmersP9HashTableiPPc:
        /* <DEDUP_REMOVED lines=8> */
[----:B--2---:R-:W-:-:S13]  /*0080*/  ISETP.GE.U32.AND P0, PT, R5, R2, PT ;  /* 0x000000020500720c */ /* 0x004fda0003f06070 */
[----:B------:R-:W-:Y:S05]  /*0090*/  @P0 EXIT ;  /* 0x000000000000094d */ /* 0x000fea0003800000 */
[----:B------:R-:W0:Y:S01]  /*00a0*/  LDC.64 R2, c[0x0][0x390] ;  /* 0x0000e400ff027b82 */ /* 0x000e220000000a00 */
[----:B------:R-:W1:Y:S01]  /*00b0*/  LDCU UR4, c[0x0][0x388] ;  /* 0x00007100ff0477ac */ /* 0x000e620008000800 */
[----:B0-----:R-:W-:-:S06]  /*00c0*/  IMAD.WIDE.U32 R2, R5, 0x8, R2 ;  /* 0x0000000805027825 */ /* 0x001fcc00078e0002 */
[----:B------:R-:W5:Y:S01]  /*00d0*/  LDG.E.64 R2, desc[UR6][R2.64] ;  /* 0x0000000602027981 */ /* 0x000f62000c1e1b00 */
[----:B-1----:R-:W-:Y:S01]  /*00e0*/  USHF.L.U32 UR4, UR4, 0x1, URZ ;  /* 0x0000000104047899 */ /* 0x002fe200080006ff */
[----:B------:R-:W-:Y:S01]  /*00f0*/  CS2R R18, SRZ ;  /* 0x0000000000127805 */ /* 0x000fe2000001ff00 */
[----:B------:R-:W-:Y:S01]  /*0100*/  UMOV UR5, 0xffffffff ;  /* 0xffffffff00057882 */ /* 0x000fe20000000000 */
[----:B------:R-:W-:Y:S02]  /*0110*/  CS2R R16, SRZ ;  /* 0x0000000000107805 */ /* 0x000fe4000001ff00 */
[----:B------:R-:W-:Y:S01]  /*0120*/  CS2R R14, SRZ ;  /* 0x00000000000e7805 */ /* 0x000fe2000001ff00 */
[----:B------:R-:W-:Y:S02]  /*0130*/  USHF.L.U64.HI UR8, UR5, UR4, 0xffffffff ;  /* 0xffffffff05087499 */ /* 0x000fe40008010204 */
[----:B------:R-:W-:Y:S02]  /*0140*/  USHF.L.U32 UR5, UR5, UR4, URZ ;  /* 0x0000000405057299 */ /* 0x000fe400080006ff */
[----:B------:R-:W-:-:S12]  /*0150*/  UIADD3 UR4, UPT, UPT, UR4, -0x2, URZ ;  /* 0xfffffffe04047890 */ /* 0x000fd8000fffe0ff */
.L_x_7:
[----:B0----5:R-:W-:Y:S01]  /*0160*/  IADD3 R4, P0, PT, R2, R17, RZ ;  /* 0x0000001102047210 */ /* 0x021fe20007f1e0ff */
[----:B------:R-:W0:Y:S04]  /*0170*/  LDCU.64 UR10, c[0x4][URZ] ;  /* 0x01000000ff0a77ac */ /* 0x000e280008000a00 */
[----:B------:R-:W-:-:S05]  /*0180*/  IMAD.X R5, RZ, RZ, R3, P0 ;  /* 0x000000ffff057224 */ /* 0x000fca00000e0603 */
[----:B------:R-:W0:Y:S02]  /*0190*/  LD.E.U8 R4, desc[UR6][R4.64] ;  /* 0x0000000604047980 */ /* 0x000e24000c101100 */
[----:B0-----:R-:W-:-:S05]  /*01a0*/  IADD3 R6, P0, PT, R4, UR10, RZ ;  /* 0x0000000a04067c10 */ /* 0x001fca000ff1e0ff */
[----:B------:R-:W-:-:S06]  /*01b0*/  IMAD.X R7, RZ, RZ, UR11, P0 ;  /* 0x0000000bff077e24 */ /* 0x000fcc00080e06ff */
[----:B------:R-:W2:Y:S01]  /*01c0*/  LDG.E.U8.CONSTANT R7, desc[UR6][R6.64] ;  /* 0x0000000606077981 */ /* 0x000ea2000c1e9100 */
[----:B------:R-:W-:Y:S01]  /*01d0*/  VIADD R17, R17, 0x1 ;  /* 0x0000000111117836 */ /* 0x000fe20000000000 */
[----:B------:R-:W-:Y:S01]  /*01e0*/  BSSY B0, `(.L_x_1) ;  /* 0x0000072000007945 */ /* 0x000fe20003800000 */
[----:B------:R-:W-:Y:S02]  /*01f0*/  IMAD.MOV.U32 R8, RZ, RZ, R18 ;  /* 0x000000ffff087224 */ /* 0x000fe400078e0012 */
[----:B------:R-:W-:Y:S01]  /*0200*/  IMAD.MOV.U32 R9, RZ, RZ, R19 ;  /* 0x000000ffff097224 */ /* 0x000fe200078e0013 */
[----:B------:R-:W-:Y:S01]  /*0210*/  ISETP.NE.AND P1, PT, R17, 0x64, PT ;  /* 0x000000641100780c */ /* 0x000fe20003f25270 */
[----:B------:R-:W-:Y:S01]  /*0220*/  IMAD.MOV.U32 R10, RZ, RZ, R16 ;  /* 0x000000ffff0a7224 */ /* 0x000fe200078e0010 */
[----:B------:R-:W-:Y:S01]  /*0230*/  CS2R R18, SRZ ;  /* 0x0000000000127805 */ /* 0x000fe2000001ff00 */
[----:B------:R-:W-:Y:S02]  /*0240*/  IMAD.MOV.U32 R11, RZ, RZ, R15 ;  /* 0x000000ffff0b7224 */ /* 0x000fe400078e000f */
[----:B------:R-:W-:Y:S01]  /*0250*/  IMAD.MOV.U32 R12, RZ, RZ, R14 ;  /* 0x000000ffff0c7224 */ /* 0x000fe200078e000e */
[----:B------:R-:W-:Y:S01]  /*0260*/  CS2R R14, SRZ ;  /* 0x00000000000e7805 */ /* 0x000fe2000001ff00 */
[----:B------:R-:W-:Y:S01]  /*0270*/  IMAD.MOV.U32 R16, RZ, RZ, RZ ;  /* 0x000000ffff107224 */ /* 0x000fe200078e00ff */
[----:B--2---:R-:W-:-:S13]  /*0280*/  ISETP.GT.U32.AND P0, PT, R7, 0x3, PT ;  /* 0x000000030700780c */ /* 0x004fda0003f04070 */
[----:B------:R-:W-:Y:S05]  /*0290*/  @P0 BRA `(.L_x_2) ;  /* 0x0000000400980947 */ /* 0x000fea0003800000 */
[----:B------:R-:W0:Y:S01]  /*02a0*/  LDCU UR9, c[0x0][0x388] ;  /* 0x00007100ff0977ac */ /* 0x000e220008000800 */
[----:B------:R-:W-:Y:S01]  /*02b0*/  IMAD.MOV R0, RZ, RZ, -R7 ;  /* 0x000000ffff007224 */ /* 0x000fe200078e0a07 */
[----:B------:R-:W-:Y:S01]  /*02c0*/  LEA R18, P2, R8, R7, 0x2 ;  /* 0x0000000708127211 */ /* 0x000fe200078410ff */
[----:B------:R-:W-:Y:S01]  /*02d0*/  VIADD R16, R10, 0x1 ;  /* 0x000000010a107836 */ /* 0x000fe20000000000 */
[--C-:B------:R-:W-:Y:S02]  /*02e0*/  SHF.R.U64 R4, R11, 0x2, R12.reuse ;  /* 0x000000020b047819 */ /* 0x100fe4000000120c */
[----:B------:R-:W-:Y:S02]  /*02f0*/  PRMT R0, R0, 0x7710, RZ ;  /* 0x0000771000007816 */ /* 0x000fe400000000ff */
[----:B------:R-:W-:Y:S02]  /*0300*/  SHF.R.U32.HI R5, RZ, 0x2, R12 ;  /* 0x00000002ff057819 */ /* 0x000fe4000001160c */
[----:B------:R-:W-:Y:S01]  /*0310*/  LEA.HI.X R19, R8, RZ, R9, 0x2, P2 ;  /* 0x000000ff08137211 */ /* 0x000fe200010f1409 */
[----:B------:R-:W-:Y:S01]  /*0320*/  VIADD R0, R0, 0x3 ;  /* 0x0000000300007836 */ /* 0x000fe20000000000 */
[----:B------:R-:W-:-:S02]  /*0330*/  LOP3.LUT R18, R18, UR5, RZ, 0x30, !PT ;  /* 0x0000000512127c12 */ /* 0x000fc4000f8e30ff */
[----:B------:R-:W-:Y:S02]  /*0340*/  LOP3.LUT R19, R19, UR8, RZ, 0x30, !PT ;  /* 0x0000000813137c12 */ /* 0x000fe4000f8e30ff */
[----:B------:R-:W-:Y:S02]  /*0350*/  LOP3.LUT R0, R0, 0xff, RZ, 0xc0, !PT ;  /* 0x000000ff00007812 */ /* 0x000fe400078ec0ff */
[----:B0-----:R-:W-:Y:S02]  /*0360*/  ISETP.GE.AND P0, PT, R16, UR9, PT ;  /* 0x0000000910007c0c */ /* 0x001fe4000bf06270 */
[C---:B------:R-:W-:Y:S02]  /*0370*/  SHF.L.U32 R15, R0.reuse, UR4, RZ ;  /* 0x00000004000f7c19 */ /* 0x040fe400080006ff */
[----:B------:R-:W-:Y:S02]  /*0380*/  SHF.L.U64.HI R14, R0, UR4, RZ ;  /* 0x00000004000e7c19 */ /* 0x000fe400080102ff */
[----:B------:R-:W-:-:S02]  /*0390*/  LOP3.LUT R15, R15, R4, RZ, 0xfc, !PT ;  /* 0x000000040f0f7212 */ /* 0x000fc400078efcff */
[----:B------:R-:W-:-:S05]  /*03a0*/  LOP3.LUT R14, R14, R5, RZ, 0xfc, !PT ;  /* 0x000000050e0e7212 */ /* 0x000fca00078efcff */
[----:B------:R-:W-:Y:S05]  /*03b0*/  @!P0 BRA `(.L_x_2) ;  /* 0x0000000400508947 */ /* 0x000fea0003800000 */
[----:B------:R-:W0:Y:S02]  /*03c0*/  LDC.64 R8, c[0x0][0x380] ;  /* 0x0000e000ff087b82 */ /* 0x000e240000000a00 */
[----:B0-----:R-:W2:Y:S04]  /*03d0*/  LDG.E R0, desc[UR6][R8.64] ;  /* 0x0000000608007981 */ /* 0x001ea8000c1e1900 */
[----:B------:R-:W3:Y:S01]  /*03e0*/  LDG.E.64 R10, desc[UR6][R8.64+0x10] ;  /* 0x00001006080a7981 */ /* 0x000ee2000c1e1b00 */
[----:B------:R-:W-:-:S04]  /*03f0*/  ISETP.LT.U32.AND P0, PT, R18, R15, PT ;  /* 0x0000000f1200720c */ /* 0x000fc80003f01070 */
[----:B------:R-:W-:-:S04]  /*0400*/  ISETP.LT.U32.AND.EX P0, PT, R19, R14, PT, P0 ;  /* 0x0000000e1300720c */ /* 0x000fc80003f01100 */
[----:B------:R-:W-:Y:S02]  /*0410*/  SEL R6, R18, R15, P0 ;  /* 0x0000000f12067207 */ /* 0x000fe40000000000 */
[----:B------:R-:W-:Y:S02]  /*0420*/  SEL R7, R19, R14, P0 ;  /* 0x0000000e13077207 */ /* 0x000fe40000000000 */
[----:B------:R-:W-:Y:S02]  /*0430*/  LOP3.LUT R5, RZ, R6, RZ, 0x33, !PT ;  /* 0x00000006ff057212 */ /* 0x000fe400078e33ff */
[----:B------:R-:W-:Y:S02]  /*0440*/  LOP3.LUT R4, RZ, R7, RZ, 0x33, !PT ;  /* 0x00000007ff047212 */ /* 0x000fe400078e33ff */
[----:B------:R-:W-:-:S04]  /*0450*/  LEA R5, P0, R6, R5, 0x15 ;  /* 0x0000000506057211 */ /* 0x000fc8000780a8ff */
[----:B------:R-:W-:-:S04]  /*0460*/  LEA.HI.X R4, R6, R4, R7, 0x15, P0 ;  /* 0x0000000406047211 */ /* 0x000fc800000fac07 */
[--C-:B------:R-:W-:Y:S02]  /*0470*/  SHF.R.U64 R12, R5, 0x18, R4.reuse ;  /* 0x00000018050c7819 */ /* 0x100fe40000001204 */
[----:B------:R-:W-:Y:S02]  /*0480*/  SHF.R.U32.HI R13, RZ, 0x18, R4 ;  /* 0x00000018ff0d7819 */ /* 0x000fe40000011604 */
[----:B------:R-:W-:Y:S02]  /*0490*/  LOP3.LUT R12, R12, R5, RZ, 0x3c, !PT ;  /* 0x000000050c0c7212 */ /* 0x000fe400078e3cff */
[----:B------:R-:W-:Y:S02]  /*04a0*/  LOP3.LUT R13, R13, R4, RZ, 0x3c, !PT ;  /* 0x000000040d0d7212 */ /* 0x000fe400078e3cff */
[----:B------:R-:W-:-:S04]  /*04b0*/  LEA R5, P0, R12, R12, 0x3 ;  /* 0x0000000c0c057211 */ /* 0x000fc800078018ff */
[C---:B------:R-:W-:Y:S02]  /*04c0*/  LEA R5, P2, R12.reuse, R5, 0x8 ;  /* 0x000000050c057211 */ /* 0x040fe400078440ff */
[----:B------:R-:W-:-:S04]  /*04d0*/  LEA.HI.X R4, R12, R13, R13, 0x3, P0 ;  /* 0x0000000d0c047211 */ /* 0x000fc800000f1c0d */
        /* <DEDUP_REMOVED lines=9> */
[----:B------:R-:W-:-:S04]  /*0570*/  SHF.R.U64 R4, R5, 0x1c, R4 ;  /* 0x0000001c05047819 */ /* 0x000fc80000001204 */
[----:B------:R-:W-:-:S05]  /*0580*/  LOP3.LUT R4, R4, R5, RZ, 0x3c, !PT ;  /* 0x0000000504047212 */ /* 0x000fca00078e3cff */
[----:B------:R-:W-:-:S04]  /*0590*/  IMAD.U32 R4, R4, -0x80000000, R4 ;  /* 0x8000000004047824 */ /* 0x000fc800078e0004 */
[----:B------:R-:W-:Y:S01]  /*05a0*/  IMAD R4, R4, -0x61c88647, RZ ;  /* 0x9e3779b904047824 */ /* 0x000fe200078e02ff */
[----:B--2---:R-:W-:-:S04]  /*05b0*/  IADD3 R5, PT, PT, -R0, 0x20, RZ ;  /* 0x0000002000057810 */ /* 0x004fc80007ffe1ff */
[----:B------:R-:W-:Y:S02]  /*05c0*/  SHF.R.U32.HI R0, RZ, R5, R4 ;  /* 0x00000005ff007219 */ /* 0x000fe40000011604 */
[----:B------:R-:W-:-:S03]  /*05d0*/  CS2R R4, SRZ ;  /* 0x0000000000047805 */ /* 0x000fc6000001ff00 */
[----:B---3--:R-:W-:-:S05]  /*05e0*/  IMAD.WIDE.U32 R10, R0, 0x8, R10 ;  /* 0x00000008000a7825 */ /* 0x008fca00078e000a */
[----:B------:R0:W5:Y:S01]  /*05f0*/  ATOM.E.CAS.64.STRONG.GPU P0, R12, [R10], R4, R6 ;  /* 0x000000040a0c738b */ /* 0x000162000010e506 */
[----:B------:R-:W-:Y:S04]  /*0600*/  BSSY.RECONVERGENT B1, `(.L_x_3) ;  /* 0x0000008000017945 */ /* 0x000fe80003800200 */
[----:B0-----:R-:W-:Y:S05]  /*0610*/  @P0 BRA `(.L_x_4) ;  /* 0x0000000000180947 */ /* 0x001fea0003800000 */
[----:B-----5:R-:W2:Y:S02]  /*0620*/  LD.E.64 R12, [R10] ;  /* 0x000000000a0c7980 */ /* 0x020ea40000100b00 */
[----:B--2---:R-:W-:-:S04]  /*0630*/  ISETP.EQ.U32.AND P0, PT, R12, RZ, PT ;  /* 0x000000ff0c00720c */ /* 0x004fc80003f02070 */
[----:B------:R-:W-:-:S04]  /*0640*/  ISETP.EQ.U32.AND.EX P0, PT, R13, RZ, PT, P0 ;  /* 0x000000ff0d00720c */ /* 0x000fc80003f02100 */
[----:B------:R-:W-:Y:S02]  /*0650*/  SEL R4, R6, R12, P0 ;  /* 0x0000000c06047207 */ /* 0x000fe40000000000 */
[----:B------:R-:W-:-:S05]  /*0660*/  SEL R5, R7, R13, P0 ;  /* 0x0000000d07057207 */ /* 0x000fca0000000000 */
[----:B------:R0:W-:Y:S02]  /*0670*/  ST.E.64 [R10], R4 ;  /* 0x000000000a007385 */ /* 0x0001e40000100b04 */
.L_x_4:
[----:B------:R-:W-:Y:S05]  /*0680*/  BSYNC.RECONVERGENT B1 ;  /* 0x0000000000017941 */ /* 0x000fea0003800200 */
.L_x_3:
[C---:B-----5:R-:W-:Y:S01]  /*0690*/  ISETP.NE.U32.AND P2, PT, R12.reuse, R6, PT ;  /* 0x000000060c00720c */ /* 0x060fe20003f45070 */
[----:B------:R-:W-:Y:S01]  /*06a0*/  IMAD.MOV.U32 R22, RZ, RZ, R0 ;  /* 0x000000ffff167224 */ /* 0x000fe200078e0000 */
[----:B------:R-:W-:Y:S01]  /*06b0*/  ISETP.EQ.U32.AND P0, PT, R12, RZ, PT ;  /* 0x000000ff0c00720c */ /* 0x000fe20003f02070 */
[----:B------:R-:W-:Y:S01]  /*06c0*/  IMAD.MOV.U32 R23, RZ, RZ, RZ ;  /* 0x000000ffff177224 */ /* 0x000fe200078e00ff */
[----:B------:R-:W-:-:S04]  /*06d0*/  ISETP.NE.AND.EX P2, PT, R13, R7, PT, P2 ;  /* 0x000000070d00720c */ /* 0x000fc80003f45320 */
[----:B------:R-:W-:-:S13]  /*06e0*/  ISETP.EQ.OR.EX P0, PT, R13, RZ, !P2, P0 ;  /* 0x000000ff0d00720c */ /* 0x000fda0005702700 */
[----:B------:R-:W-:Y:S05]  /*06f0*/  @P0 BRA `(.L_x_5) ;  /* 0x0000000000680947 */ /* 0x000fea0003800000 */
[----:B------:R-:W-:-:S07]  /*0700*/  IMAD.MOV.U32 R22, RZ, RZ, R0 ;  /* 0x000000ffff167224 */ /* 0x000fce00078e0000 */
.L_x_6:
[----:B0-----:R-:W2:Y:S04]  /*0710*/  LDG.E R4, desc[UR6][R8.64] ;  /* 0x0000000608047981 */ /* 0x001ea8000c1e1900 */
[----:B------:R-:W3:Y:S01]  /*0720*/  LDG.E.64 R10, desc[UR6][R8.64+0x10] ;  /* 0x00001006080a7981 */ /* 0x000ee2000c1e1b00 */
[----:B------:R-:W-:Y:S01]  /*0730*/  IMAD.MOV.U32 R5, RZ, RZ, -0x1 ;  /* 0xffffffffff057424 */ /* 0x000fe200078e00ff */
[----:B------:R-:W-:Y:S05]  /*0740*/  YIELD ;  /* 0x0000000000007946 */ /* 0x000fea0003800000 */
[----:B------:R-:W-:Y:S01]  /*0750*/  VIADD R22, R22, 0x1 ;  /* 0x0000000116167836 */ /* 0x000fe20000000000 */
[----:B--2---:R-:W-:-:S04]  /*0760*/  SHF.L.U32 R5, R5, R4, RZ ;  /* 0x0000000405057219 */ /* 0x004fc800000006ff */
[----:B------:R-:W-:Y:S02]  /*0770*/  LOP3.LUT R22, R22, R5, RZ, 0x30, !PT ;  /* 0x0000000516167212 */ /* 0x000fe400078e30ff */
[----:B------:R-:W-:-:S03]  /*0780*/  CS2R R4, SRZ ;  /* 0x0000000000047805 */ /* 0x000fc6000001ff00 */
[----:B---3--:R-:W-:-:S05]  /*0790*/  IMAD.WIDE.U32 R10, R22, 0x8, R10 ;  /* 0x00000008160a7825 */ /* 0x008fca00078e000a */
[----:B------:R0:W0:Y:S04]  /*07a0*/  ATOM.E.CAS.64.STRONG.GPU P2, R12, [R10], R4, R6 ;  /* 0x000000040a0c738b */ /* 0x000028000014e506 */
[----:B0-----:R-:W2:Y:S01]  /*07b0*/  @!P2 LD.E.64 R12, [R10] ;  /* 0x000000000a0ca980 */ /* 0x001ea20000100b00 */
[----:B------:R-:W-:Y:S01]  /*07c0*/  IMAD.MOV.U32 R23, RZ, RZ, RZ ;  /* 0x000000ffff177224 */ /* 0x000fe200078e00ff */
[----:B--2---:R-:W-:-:S04]  /*07d0*/  @!P2 ISETP.EQ.U32.AND P0, PT, R12, RZ, PT ;  /* 0x000000ff0c00a20c */ /* 0x004fc80003f02070 */
[----:B------:R-:W-:-:S04]  /*07e0*/  @!P2 ISETP.EQ.U32.AND.EX P0, PT, R13, RZ, PT, P0 ;  /* 0x000000ff0d00a20c */ /* 0x000fc80003f02100 */
[----:B------:R-:W-:Y:S02]  /*07f0*/  @!P2 SEL R20, R6, R12, P0 ;  /* 0x0000000c0614a207 */ /* 0x000fe40000000000 */
[----:B------:R-:W-:Y:S02]  /*0800*/  @!P2 SEL R21, R7, R13, P0 ;  /* 0x0000000d0715a207 */ /* 0x000fe40000000000 */
[----:B------:R-:W-:-:S03]  /*0810*/  ISETP.EQ.U32.AND P0, PT, R12, RZ, PT ;  /* 0x000000ff0c00720c */ /* 0x000fc60003f02070 */
[----:B------:R1:W-:Y:S01]  /*0820*/  @!P2 ST.E.64 [R10], R20 ;  /* 0x000000000a00a385 */ /* 0x0003e20000100b14 */
[----:B------:R-:W-:-:S04]  /*0830*/  ISETP.NE.U32.AND P2, PT, R12, R6, PT ;  /* 0x000000060c00720c */ /* 0x000fc80003f45070 */
[----:B------:R-:W-:-:S04]  /*0840*/  ISETP.NE.AND.EX P2, PT, R13, R7, PT, P2 ;  /* 0x000000070d00720c */ /* 0x000fc80003f45320 */
[----:B------:R-:W-:-:S13]  /*0850*/  ISETP.EQ.OR.EX P0, PT, R13, RZ, !P2, P0 ;  /* 0x000000ff0d00720c */ /* 0x000fda0005702700 */
[----:B-1----:R-:W-:Y:S05]  /*0860*/  @P0 BRA `(.L_x_5) ;  /* 0x00000000000c0947 */ /* 0x002fea0003800000 */
[----:B------:R-:W-:-:S13]  /*0870*/  ISETP.NE.AND P0, PT, R22, R0, PT ;  /* 0x000000001600720c */ /* 0x000fda0003f05270 */
[----:B------:R-:W-:Y:S05]  /*0880*/  @P0 BRA `(.L_x_6) ;  /* 0xfffffffc00a00947 */ /* 0x000fea000383ffff */
[----:B------:R-:W-:Y:S05]  /*0890*/  BRA `(.L_x_2) ;  /* 0x0000000000187947 */ /* 0x000fea0003800000 */
.L_x_5:
[----:B------:R-:W0:Y:S02]  /*08a0*/  LDC.64 R6, c[0x0][0x380] ;  /* 0x0000e000ff067b82 */ /* 0x000e240000000a00 */
[----:B0-----:R-:W2:Y:S01]  /*08b0*/  LDG.E.64 R4, desc[UR6][R6.64+0x18] ;  /* 0x0000180606047981 */ /* 0x001ea2000c1e1b00 */
[----:B------:R-:W-:Y:S01]  /*08c0*/  IMAD.MOV.U32 R9, RZ, RZ, 0x1 ;  /* 0x00000001ff097424 */ /* 0x000fe200078e00ff */
[----:B--2---:R-:W-:-:S04]  /*08d0*/  LEA R4, P0, R22, R4, 0x2 ;  /* 0x0000000416047211 */ /* 0x004fc800078010ff */
[----:B------:R-:W-:-:S05]  /*08e0*/  LEA.HI.X R5, R22, R5, R23, 0x2, P0 ;  /* 0x0000000516057211 */ /* 0x000fca00000f1417 */
[----:B------:R0:W-:Y:S04]  /*08f0*/  ATOM.E.ADD.STRONG.GPU PT, RZ, desc[UR6][R4.64], R9 ;  /* 0x8000000904ff798a */ /* 0x0001e800081ef106 */
.L_x_2:
[----:B------:R-:W-:Y:S05]  /*0900*/  BSYNC B0 ;  /* 0x0000000000007941 */ /* 0x000fea0003800000 */
.L_x_1:
[----:B------:R-:W-:Y:S05]  /*0910*/  @P1 BRA `(.L_x_7) ;  /* 0xfffffff800101947 */ /* 0x000fea000383ffff */
[----:B------:R-:W-:Y:S05]  /*0920*/  EXIT ;  /* 0x000000000000794d */ /* 0x000fea0003800000 */
.L_x_8:
        /* <DEDUP_REMOVED lines=13> */
.L_x_10:


//--------------------- .nv.global.init           --------------------------
	.section	.nv.global.init,"aw",@progbits
.nv.global.init:
	.type		seq_nt4_table,@object
	.size		seq_nt4_table,(.L_0 - seq_nt4_table)
seq_nt4_table:
        /*0000*/ 	.byte	0x00, 0x01, 0x02, 0x03, 0x04, 0x04, 0x04, 0x04, 0x04, 0x04, 0x04, 0x04, 0x04, 0x04, 0x04, 0x04
        /* <DEDUP_REMOVED lines=15> */
.L_0:


//--------------------- .nv.shared.reserved.0     --------------------------
	.section	.nv.shared.reserved.0,"aw",@nobits
	.weak		__nv_reservedSMEM_offset_0_alias
	.size		__nv_reservedSMEM_offset_0_alias, 0, 64
	.other		__nv_reservedSMEM_offset_0_alias,@"STO_CUDA_RESERVED_SHARED STV_DEFAULT"
__nv_reservedSMEM_offset_0_alias:
	.zero		0
	.zero		64


//--------------------- .nv.constant0._Z17kernel_print_histPK9HashTablePj --------------------------
	.section	.nv.constant0._Z17kernel_print_histPK9HashTablePj,"a",@progbits
	.sectionflags	@""
	.align	4
.nv.constant0._Z17kernel_print_histPK9HashTablePj:
	.zero		912


//--------------------- .nv.constant0._Z22kernel_count_seq_kmersP9HashTableiPPc --------------------------
	.section	.nv.constant0._Z22kernel_count_seq_kmersP9HashTableiPPc,"a",@progbits
	.sectionflags	@""
	.align	4
.nv.constant0._Z22kernel_count_seq_kmersP9HashTableiPPc:
	.zero		920


//--------------------- SYMBOLS --------------------------

	.type		.nv.reservedSmem.offset0,@object
	.size		.nv.reservedSmem.offset0,0x4
